//
// Generated by NVIDIA NVVM Compiler
//
// Compiler Build ID: CL-36424714
// Cuda compilation tools, release 13.0, V13.0.88
// Based on NVVM 20.0.0
//

.version 9.0
.target sm_100
.address_size 64

	// .globl	_Z9kernelIdxPi

.visible .entry _Z9kernelIdxPi(
	.param .u64 .ptr .align 1 _Z9kernelIdxPi_param_0
)
{
	.reg .b32 	%r<5>;
	.reg .b64 	%rd<5>;

	ld.param.u64 	%rd1, [_Z9kernelIdxPi_param_0];
	cvta.to.global.u64 	%rd2, %rd1;
	mov.u32 	%r1, %ctaid.x;
	mov.u32 	%r2, %ntid.x;
	mov.u32 	%r3, %tid.x;
	mad.lo.s32 	%r4, %r1, %r2, %r3;
	mul.wide.s32 	%rd3, %r4, 4;
	add.s64 	%rd4, %rd2, %rd3;
	st.global.u32 	[%rd4], %r4;
	ret;

}
	// .globl	_Z15kernelThreadIdxPi
.visible .entry _Z15kernelThreadIdxPi(
	.param .u64 .ptr .align 1 _Z15kernelThreadIdxPi_param_0
)
{
	.reg .b32 	%r<5>;
	.reg .b64 	%rd<5>;

	ld.param.u64 	%rd1, [_Z15kernelThreadIdxPi_param_0];
	cvta.to.global.u64 	%rd2, %rd1;
	mov.u32 	%r1, %ctaid.x;
	mov.u32 	%r2, %ntid.x;
	mov.u32 	%r3, %tid.x;
	mad.lo.s32 	%r4, %r1, %r2, %r3;
	mul.wide.s32 	%rd3, %r4, 4;
	add.s64 	%rd4, %rd2, %rd3;
	st.global.u32 	[%rd4], %r3;
	ret;

}
	// .globl	_Z14kernelBlockIdxPi
.visible .entry _Z14kernelBlockIdxPi(
	.param .u64 .ptr .align 1 _Z14kernelBlockIdxPi_param_0
)
{
	.reg .b32 	%r<5>;
	.reg .b64 	%rd<5>;

	ld.param.u64 	%rd1, [_Z14kernelBlockIdxPi_param_0];
	cvta.to.global.u64 	%rd2, %rd1;
	mov.u32 	%r1, %ctaid.x;
	mov.u32 	%r2, %ntid.x;
	mov.u32 	%r3, %tid.x;
	mad.lo.s32 	%r4, %r1, %r2, %r3;
	mul.wide.s32 	%rd3, %r4, 4;
	add.s64 	%rd4, %rd2, %rd3;
	st.global.u32 	[%rd4], %r1;
	ret;

}
	// .globl	_Z14kernelBlockDimPi
.visible .entry _Z14kernelBlockDimPi(
	.param .u64 .ptr .align 1 _Z14kernelBlockDimPi_param_0
)
{
	.reg .b32 	%r<5>;
	.reg .b64 	%rd<5>;

	ld.param.u64 	%rd1, [_Z14kernelBlockDimPi_param_0];
	cvta.to.global.u64 	%rd2, %rd1;
	mov.u32 	%r1, %ctaid.x;
	mov.u32 	%r2, %ntid.x;
	mov.u32 	%r3, %tid.x;
	mad.lo.s32 	%r4, %r1, %r2, %r3;
	mul.wide.s32 	%rd3, %r4, 4;
	add.s64 	%rd4, %rd2, %rd3;
	st.global.u32 	[%rd4], %r2;
	ret;

}
	// .globl	_Z13kernelGridDimPi
.visible .entry _Z13kernelGridDimPi(
	.param .u64 .ptr .align 1 _Z13kernelGridDimPi_param_0
)
{
	.reg .b32 	%r<6>;
	.reg .b64 	%rd<5>;

	ld.param.u64 	%rd1, [_Z13kernelGridDimPi_param_0];
	cvta.to.global.u64 	%rd2, %rd1;
	mov.u32 	%r1, %ctaid.x;
	mov.u32 	%r2, %ntid.x;
	mov.u32 	%r3, %tid.x;
	mad.lo.s32 	%r4, %r1, %r2, %r3;
	mov.u32 	%r5, %nctaid.x;
	mul.wide.s32 	%rd3, %r4, 4;
	add.s64 	%rd4, %rd2, %rd3;
	st.global.u32 	[%rd4], %r5;
	ret;

}
	// .globl	_Z12kernelStaticPi
.visible .entry _Z12kernelStaticPi(
	.param .u64 .ptr .align 1 _Z12kernelStaticPi_param_0
)
{
	.reg .b32 	%r<6>;
	.reg .b64 	%rd<5>;

	ld.param.u64 	%rd1, [_Z12kernelStaticPi_param_0];
	cvta.to.global.u64 	%rd2, %rd1;
	mov.u32 	%r1, %ctaid.x;
	mov.u32 	%r2, %ntid.x;
	mov.u32 	%r3, %tid.x;
	mad.lo.s32 	%r4, %r1, %r2, %r3;
	mul.wide.s32 	%rd3, %r4, 4;
	add.s64 	%rd4, %rd2, %rd3;
	mov.b32 	%r5, 69;
	st.global.u32 	[%rd4], %r5;
	ret;

}


// ===== COMPILED SASS (sm_100) =====

	.target	sm_100

	.elftype	@"ET_EXEC"


//--------------------- .note.nv.tkinfo           --------------------------
	.section	.note.nv.tkinfo,"",@"SHT_NOTE"
	.sectionflags	@"SHF_NOTE_NV_TKINFO"
	.tkinfo
        /*0018*/ 	.word	0x00000002
        /*0030*/ 	.string	""
        /*0030*/ 	.string	"ptxas"
        /*0030*/ 	.string	"Cuda compilation tools, release 13.0, V13.0.88"
        /*0030*/ 	.string	"Build cuda_13.0.r13.0/compiler.36424714_0"
        /*0030*/ 	.string	"-arch sm_100 -m 64 "



//--------------------- .note.nv.cuinfo           --------------------------
	.section	.note.nv.cuinfo,"",@"SHT_NOTE"
	.sectionflags	@"SHF_NOTE_NV_CUINFO"
        /*0018*/ 	.short	0x0002
        /*001a*/ 	.short	0x0064
        /*001c*/ 	.short	0x0082
	.zero		2


//--------------------- .nv.info                  --------------------------
	.section	.nv.info,"",@"SHT_CUDA_INFO"
	.align	4


	//----- nvinfo : EIATTR_REGCOUNT
	.align		4
        /*0000*/ 	.byte	0x04, 0x2f
        /*0002*/ 	.short	(.L_1 - .L_0)
	.align		4
.L_0:
        /*0004*/ 	.word	index@(_Z9kernelIdxPi)
        /*0008*/ 	.word	0x00000008


	//----- nvinfo : EIATTR_FRAME_SIZE
	.align		4
.L_1:
        /*000c*/ 	.byte	0x04, 0x11
        /*000e*/ 	.short	(.L_3 - .L_2)
	.align		4
.L_2:
        /*0010*/ 	.word	index@(_Z9kernelIdxPi)
        /*0014*/ 	.word	0x00000000


	//----- nvinfo : EIATTR_REGCOUNT
	.align		4
.L_3:
        /*0018*/ 	.byte	0x04, 0x2f
        /*001a*/ 	.short	(.L_5 - .L_4)
	.align		4
.L_4:
        /*001c*/ 	.word	index@(_Z15kernelThreadIdxPi)
        /*0020*/ 	.word	0x00000008


	//----- nvinfo : EIATTR_FRAME_SIZE
	.align		4
.L_5:
        /*0024*/ 	.byte	0x04, 0x11
        /*0026*/ 	.short	(.L_7 - .L_6)
	.align		4
.L_6:
        /*0028*/ 	.word	index@(_Z15kernelThreadIdxPi)
        /*002c*/ 	.word	0x00000000


	//----- nvinfo : EIATTR_REGCOUNT
	.align		4
.L_7:
        /*0030*/ 	.byte	0x04, 0x2f
        /*0032*/ 	.short	(.L_9 - .L_8)
	.align		4
.L_8:
        /*0034*/ 	.word	index@(_Z14kernelBlockIdxPi)
        /*0038*/ 	.word	0x0000000a


	//----- nvinfo : EIATTR_FRAME_SIZE
	.align		4
.L_9:
        /*003c*/ 	.byte	0x04, 0x11
        /*003e*/ 	.short	(.L_11 - .L_10)
	.align		4
.L_10:
        /*0040*/ 	.word	index@(_Z14kernelBlockIdxPi)
        /*0044*/ 	.word	0x00000000


	//----- nvinfo : EIATTR_REGCOUNT
	.align		4
.L_11:
        /*0048*/ 	.byte	0x04, 0x2f
        /*004a*/ 	.short	(.L_13 - .L_12)
	.align		4
.L_12:
        /*004c*/ 	.word	index@(_Z14kernelBlockDimPi)
        /*0050*/ 	.word	0x0000000a


	//----- nvinfo : EIATTR_FRAME_SIZE
	.align		4
.L_13:
        /*0054*/ 	.byte	0x04, 0x11
        /*0056*/ 	.short	(.L_15 - .L_14)
	.align		4
.L_14:
        /*0058*/ 	.word	index@(_Z14kernelBlockDimPi)
        /*005c*/ 	.word	0x00000000


	//----- nvinfo : EIATTR_REGCOUNT
	.align		4
.L_15:
        /*0060*/ 	.byte	0x04, 0x2f
        /*0062*/ 	.short	(.L_17 - .L_16)
	.align		4
.L_16:
        /*0064*/ 	.word	index@(_Z13kernelGridDimPi)
        /*0068*/ 	.word	0x0000000a


	//----- nvinfo : EIATTR_FRAME_SIZE
	.align		4
.L_17:
        /*006c*/ 	.byte	0x04, 0x11
        /*006e*/ 	.short	(.L_19 - .L_18)
	.align		4
.L_18:
        /*0070*/ 	.word	index@(_Z13kernelGridDimPi)
        /*0074*/ 	.word	0x00000000


	//----- nvinfo : EIATTR_REGCOUNT
	.align		4
.L_19:
        /*0078*/ 	.byte	0x04, 0x2f
        /*007a*/ 	.short	(.L_21 - .L_20)
	.align		4
.L_20:
        /*007c*/ 	.word	index@(_Z12kernelStaticPi)
        /*0080*/ 	.word	0x0000000a


	//----- nvinfo : EIATTR_FRAME_SIZE
	.align		4
.L_21:
        /*0084*/ 	.byte	0x04, 0x11
        /*0086*/ 	.short	(.L_23 - .L_22)
	.align		4
.L_22:
        /*0088*/ 	.word	index@(_Z12kernelStaticPi)
        /*008c*/ 	.word	0x00000000


	//----- nvinfo : EIATTR_MIN_STACK_SIZE
	.align		4
.L_23:
        /*0090*/ 	.byte	0x04, 0x12
        /*0092*/ 	.short	(.L_25 - .L_24)
	.align		4
.L_24:
        /*0094*/ 	.word	index@(_Z12kernelStaticPi)
        /*0098*/ 	.word	0x00000000


	//----- nvinfo : EIATTR_MIN_STACK_SIZE
	.align		4
.L_25:
        /*009c*/ 	.byte	0x04, 0x12
        /*009e*/ 	.short	(.L_27 - .L_26)
	.align		4
.L_26:
        /*00a0*/ 	.word	index@(_Z13kernelGridDimPi)
        /*00a4*/ 	.word	0x00000000


	//----- nvinfo : EIATTR_MIN_STACK_SIZE
	.align		4
.L_27:
        /*00a8*/ 	.byte	0x04, 0x12
        /*00aa*/ 	.short	(.L_29 - .L_28)
	.align		4
.L_28:
        /*00ac*/ 	.word	index@(_Z14kernelBlockDimPi)
        /*00b0*/ 	.word	0x00000000


	//----- nvinfo : EIATTR_MIN_STACK_SIZE
	.align		4
.L_29:
        /*00b4*/ 	.byte	0x04, 0x12
        /*00b6*/ 	.short	(.L_31 - .L_30)
	.align		4
.L_30:
        /*00b8*/ 	.word	index@(_Z14kernelBlockIdxPi)
        /*00bc*/ 	.word	0x00000000


	//----- nvinfo : EIATTR_MIN_STACK_SIZE
	.align		4
.L_31:
        /*00c0*/ 	.byte	0x04, 0x12
        /*00c2*/ 	.short	(.L_33 - .L_32)
	.align		4
.L_32:
        /*00c4*/ 	.word	index@(_Z15kernelThreadIdxPi)
        /*00c8*/ 	.word	0x00000000


	//----- nvinfo : EIATTR_MIN_STACK_SIZE
	.align		4
.L_33:
        /*00cc*/ 	.byte	0x04, 0x12
        /*00ce*/ 	.short	(.L_35 - .L_34)
	.align		4
.L_34:
        /*00d0*/ 	.word	index@(_Z9kernelIdxPi)
        /*00d4*/ 	.word	0x00000000
.L_35:


//--------------------- .nv.compat                --------------------------
	.section	.nv.compat,"",@"SHT_CUDA_COMPAT_INFO"
	.align	4
        /*0000*/ 	.byte	0x02, 0x09, 0x00, 0x00, 0x02, 0x02, 0x01, 0x00, 0x02, 0x05, 0x05, 0x00, 0x03, 0x07, 0x01, 0x01
        /*0010*/ 	.byte	0x02, 0x03, 0x00, 0x00, 0x02, 0x06, 0x01, 0x00, 0x04, 0x0b, 0x08, 0x00, 0x09, 0x00, 0x00, 0x00
        /*0020*/ 	.byte	0x00, 0x00, 0x00, 0x00


//--------------------- .nv.info._Z12kernelStaticPi --------------------------
	.section	.nv.info._Z12kernelStaticPi,"",@"SHT_CUDA_INFO"
	.sectionflags	@""
	.align	4


	//----- nvinfo : EIATTR_CUDA_API_VERSION
	.align		4
        /*0000*/ 	.byte	0x04, 0x37
        /*0002*/ 	.short	(.L_37 - .L_36)
.L_36:
        /*0004*/ 	.word	0x00000082


	//----- nvinfo : EIATTR_KPARAM_INFO
	.align		4
.L_37:
        /*0008*/ 	.byte	0x04, 0x17
        /*000a*/ 	.short	(.L_39 - .L_38)
.L_38:
        /*000c*/ 	.word	0x00000000
        /*0010*/ 	.short	0x0000
        /*0012*/ 	.short	0x0000
        /*0014*/ 	.byte	0x00, 0xf5, 0x21, 0x00


	//----- nvinfo : EIATTR_SPARSE_MMA_MASK
	.align		4
.L_39:
        /*0018*/ 	.byte	0x03, 0x50
        /*001a*/ 	.short	0x0000


	//----- nvinfo : EIATTR_MAXREG_COUNT
	.align		4
        /*001c*/ 	.byte	0x03, 0x1b
        /*001e*/ 	.short	0x00ff


	//----- nvinfo : EIATTR_MERCURY_ISA_VERSION
	.align		4
        /*0020*/ 	.byte	0x03, 0x5f
        /*0022*/ 	.short	0x0101


	//----- nvinfo : EIATTR_VRC_CTA_INIT_COUNT
	.align		4
        /*0024*/ 	.byte	0x02, 0x4a
	.zero		1
	.zero		1


	//----- nvinfo : EIATTR_EXIT_INSTR_OFFSETS
	.align		4
        /*0028*/ 	.byte	0x04, 0x1c
        /*002a*/ 	.short	(.L_41 - .L_40)


	//   ....[0]....
.L_40:
        /*002c*/ 	.word	0x000000a0


	//----- nvinfo : EIATTR_CBANK_PARAM_SIZE
	.align		4
.L_41:
        /*0030*/ 	.byte	0x03, 0x19
        /*0032*/ 	.short	0x0008


	//----- nvinfo : EIATTR_PARAM_CBANK
	.align		4
        /*0034*/ 	.byte	0x04, 0x0a
        /*0036*/ 	.short	(.L_43 - .L_42)
	.align		4
.L_42:
        /*0038*/ 	.word	index@(.nv.constant0._Z12kernelStaticPi)
        /*003c*/ 	.short	0x0380
        /*003e*/ 	.short	0x0008


	//----- nvinfo : EIATTR_SW_WAR
	.align		4
.L_43:
        /*0040*/ 	.byte	0x04, 0x36
        /*0042*/ 	.short	(.L_45 - .L_44)
.L_44:
        /*0044*/ 	.word	0x00000008
.L_45:


//--------------------- .nv.info._Z13kernelGridDimPi --------------------------
	.section	.nv.info._Z13kernelGridDimPi,"",@"SHT_CUDA_INFO"
	.sectionflags	@""
	.align	4


	//----- nvinfo : EIATTR_CUDA_API_VERSION
	.align		4
        /*0000*/ 	.byte	0x04, 0x37
        /*0002*/ 	.short	(.L_47 - .L_46)
.L_46:
        /*0004*/ 	.word	0x00000082


	//----- nvinfo : EIATTR_KPARAM_INFO
	.align		4
.L_47:
        /*0008*/ 	.byte	0x04, 0x17
        /*000a*/ 	.short	(.L_49 - .L_48)
.L_48:
        /*000c*/ 	.word	0x00000000
        /*0010*/ 	.short	0x0000
        /*0012*/ 	.short	0x0000
        /*0014*/ 	.byte	0x00, 0xf5, 0x21, 0x00


	//----- nvinfo : EIATTR_SPARSE_MMA_MASK
	.align		4
.L_49:
        /*0018*/ 	.byte	0x03, 0x50
        /*001a*/ 	.short	0x0000


	//----- nvinfo : EIATTR_MAXREG_COUNT
	.align		4
        /*001c*/ 	.byte	0x03, 0x1b
        /*001e*/ 	.short	0x00ff


	//----- nvinfo : EIATTR_MERCURY_ISA_VERSION
	.align		4
        /*0020*/ 	.byte	0x03, 0x5f
        /*0022*/ 	.short	0x0101


	//----- nvinfo : EIATTR_VRC_CTA_INIT_COUNT
	.align		4
        /*0024*/ 	.byte	0x02, 0x4a
	.zero		1
	.zero		1


	//----- nvinfo : EIATTR_EXIT_INSTR_OFFSETS
	.align		4
        /*0028*/ 	.byte	0x04, 0x1c
        /*002a*/ 	.short	(.L_51 - .L_50)


	//   ....[0]....
.L_50:
        /*002c*/ 	.word	0x000000a0


	//----- nvinfo : EIATTR_CBANK_PARAM_SIZE
	.align		4
.L_51:
        /*0030*/ 	.byte	0x03, 0x19
        /*0032*/ 	.short	0x0008


	//----- nvinfo : EIATTR_PARAM_CBANK
	.align		4
        /*0034*/ 	.byte	0x04, 0x0a
        /*0036*/ 	.short	(.L_53 - .L_52)
	.align		4
.L_52:
        /*0038*/ 	.word	index@(.nv.constant0._Z13kernelGridDimPi)
        /*003c*/ 	.short	0x0380
        /*003e*/ 	.short	0x0008


	//----- nvinfo : EIATTR_SW_WAR
	.align		4
.L_53:
        /*0040*/ 	.byte	0x04, 0x36
        /*0042*/ 	.short	(.L_55 - .L_54)
.L_54:
        /*0044*/ 	.word	0x00000008
.L_55:


//--------------------- .nv.info._Z14kernelBlockDimPi --------------------------
	.section	.nv.info._Z14kernelBlockDimPi,"",@"SHT_CUDA_INFO"
	.sectionflags	@""
	.align	4


	//----- nvinfo : EIATTR_CUDA_API_VERSION
	.align		4
        /*0000*/ 	.byte	0x04, 0x37
        /*0002*/ 	.short	(.L_57 - .L_56)
.L_56:
        /*0004*/ 	.word	0x00000082


	//----- nvinfo : EIATTR_KPARAM_INFO
	.align		4
.L_57:
        /*0008*/ 	.byte	0x04, 0x17
        /*000a*/ 	.short	(.L_59 - .L_58)
.L_58:
        /*000c*/ 	.word	0x00000000
        /*0010*/ 	.short	0x0000
        /*0012*/ 	.short	0x0000
        /*0014*/ 	.byte	0x00, 0xf5, 0x21, 0x00


	//----- nvinfo : EIATTR_SPARSE_MMA_MASK
	.align		4
.L_59:
        /*0018*/ 	.byte	0x03, 0x50
        /*001a*/ 	.short	0x0000


	//----- nvinfo : EIATTR_MAXREG_COUNT
	.align		4
        /*001c*/ 	.byte	0x03, 0x1b
        /*001e*/ 	.short	0x00ff


	//----- nvinfo : EIATTR_MERCURY_ISA_VERSION
	.align		4
        /*0020*/ 	.byte	0x03, 0x5f
        /*0022*/ 	.short	0x0101


	//----- nvinfo : EIATTR_VRC_CTA_INIT_COUNT
	.align		4
        /*0024*/ 	.byte	0x02, 0x4a
	.zero		1
	.zero		1


	//----- nvinfo : EIATTR_EXIT_INSTR_OFFSETS
	.align		4
        /*0028*/ 	.byte	0x04, 0x1c
        /*002a*/ 	.short	(.L_61 - .L_60)


	//   ....[0]....
.L_60:
        /*002c*/ 	.word	0x00000090


	//----- nvinfo : EIATTR_CBANK_PARAM_SIZE
	.align		4
.L_61:
        /*0030*/ 	.byte	0x03, 0x19
        /*0032*/ 	.short	0x0008


	//----- nvinfo : EIATTR_PARAM_CBANK
	.align		4
        /*0034*/ 	.byte	0x04, 0x0a
        /*0036*/ 	.short	(.L_63 - .L_62)
	.align		4
.L_62:
        /*0038*/ 	.word	index@(.nv.constant0._Z14kernelBlockDimPi)
        /*003c*/ 	.short	0x0380
        /*003e*/ 	.short	0x0008


	//----- nvinfo : EIATTR_SW_WAR
	.align		4
.L_63:
        /*0040*/ 	.byte	0x04, 0x36
        /*0042*/ 	.short	(.L_65 - .L_64)
.L_64:
        /*0044*/ 	.word	0x00000008
.L_65:


//--------------------- .nv.info._Z14kernelBlockIdxPi --------------------------
	.section	.nv.info._Z14kernelBlockIdxPi,"",@"SHT_CUDA_INFO"
	.sectionflags	@""
	.align	4


	//----- nvinfo : EIATTR_CUDA_API_VERSION
	.align		4
        /*0000*/ 	.byte	0x04, 0x37
        /*0002*/ 	.short	(.L_67 - .L_66)
.L_66:
        /*0004*/ 	.word	0x00000082


	//----- nvinfo : EIATTR_KPARAM_INFO
	.align		4
.L_67:
        /*0008*/ 	.byte	0x04, 0x17
        /*000a*/ 	.short	(.L_69 - .L_68)
.L_68:
        /*000c*/ 	.word	0x00000000
        /*0010*/ 	.short	0x0000
        /*0012*/ 	.short	0x0000
        /*0014*/ 	.byte	0x00, 0xf5, 0x21, 0x00


	//----- nvinfo : EIATTR_SPARSE_MMA_MASK
	.align		4
.L_69:
        /*0018*/ 	.byte	0x03, 0x50
        /*001a*/ 	.short	0x0000


	//----- nvinfo : EIATTR_MAXREG_COUNT
	.align		4
        /*001c*/ 	.byte	0x03, 0x1b
        /*001e*/ 	.short	0x00ff


	//----- nvinfo : EIATTR_MERCURY_ISA_VERSION
	.align		4
        /*0020*/ 	.byte	0x03, 0x5f
        /*0022*/ 	.short	0x0101


	//----- nvinfo : EIATTR_VRC_CTA_INIT_COUNT
	.align		4
        /*0024*/ 	.byte	0x02, 0x4a
	.zero		1
	.zero		1


	//----- nvinfo : EIATTR_EXIT_INSTR_OFFSETS
	.align		4
        /*0028*/ 	.byte	0x04, 0x1c
        /*002a*/ 	.short	(.L_71 - .L_70)


	//   ....[0]....
.L_70:
        /*002c*/ 	.word	0x00000090


	//----- nvinfo : EIATTR_CBANK_PARAM_SIZE
	.align		4
.L_71:
        /*0030*/ 	.byte	0x03, 0x19
        /*0032*/ 	.short	0x0008


	//----- nvinfo : EIATTR_PARAM_CBANK
	.align		4
        /*0034*/ 	.byte	0x04, 0x0a
        /*0036*/ 	.short	(.L_73 - .L_72)
	.align		4
.L_72:
        /*0038*/ 	.word	index@(.nv.constant0._Z14kernelBlockIdxPi)
        /*003c*/ 	.short	0x0380
        /*003e*/ 	.short	0x0008


	//----- nvinfo : EIATTR_SW_WAR
	.align		4
.L_73:
        /*0040*/ 	.byte	0x04, 0x36
        /*0042*/ 	.short	(.L_75 - .L_74)
.L_74:
        /*0044*/ 	.word	0x00000008
.L_75:


//--------------------- .nv.info._Z15kernelThreadIdxPi --------------------------
	.section	.nv.info._Z15kernelThreadIdxPi,"",@"SHT_CUDA_INFO"
	.sectionflags	@""
	.align	4


	//----- nvinfo : EIATTR_CUDA_API_VERSION
	.align		4
        /*0000*/ 	.byte	0x04, 0x37
        /*0002*/ 	.short	(.L_77 - .L_76)
.L_76:
        /*0004*/ 	.word	0x00000082


	//----- nvinfo : EIATTR_KPARAM_INFO
	.align		4
.L_77:
        /*0008*/ 	.byte	0x04, 0x17
        /*000a*/ 	.short	(.L_79 - .L_78)
.L_78:
        /*000c*/ 	.word	0x00000000
        /*0010*/ 	.short	0x0000
        /*0012*/ 	.short	0x0000
        /*0014*/ 	.byte	0x00, 0xf5, 0x21, 0x00


	//----- nvinfo : EIATTR_SPARSE_MMA_MASK
	.align		4
.L_79:
        /*0018*/ 	.byte	0x03, 0x50
        /*001a*/ 	.short	0x0000


	//----- nvinfo : EIATTR_MAXREG_COUNT
	.align		4
        /*001c*/ 	.byte	0x03, 0x1b
        /*001e*/ 	.short	0x00ff


	//----- nvinfo : EIATTR_MERCURY_ISA_VERSION
	.align		4
        /*0020*/ 	.byte	0x03, 0x5f
        /*0022*/ 	.short	0x0101


	//----- nvinfo : EIATTR_VRC_CTA_INIT_COUNT
	.align		4
        /*0024*/ 	.byte	0x02, 0x4a
	.zero		1
	.zero		1


	//----- nvinfo : EIATTR_EXIT_INSTR_OFFSETS
	.align		4
        /*0028*/ 	.byte	0x04, 0x1c
        /*002a*/ 	.short	(.L_81 - .L_80)


	//   ....[0]....
.L_80:
        /*002c*/ 	.word	0x00000090


	//----- nvinfo : EIATTR_CBANK_PARAM_SIZE
	.align		4
.L_81:
        /*0030*/ 	.byte	0x03, 0x19
        /*0032*/ 	.short	0x0008


	//----- nvinfo : EIATTR_PARAM_CBANK
	.align		4
        /*0034*/ 	.byte	0x04, 0x0a
        /*0036*/ 	.short	(.L_83 - .L_82)
	.align		4
.L_82:
        /*0038*/ 	.word	index@(.nv.constant0._Z15kernelThreadIdxPi)
        /*003c*/ 	.short	0x0380
        /*003e*/ 	.short	0x0008


	//----- nvinfo : EIATTR_SW_WAR
	.align		4
.L_83:
        /*0040*/ 	.byte	0x04, 0x36
        /*0042*/ 	.short	(.L_85 - .L_84)
.L_84:
        /*0044*/ 	.word	0x00000008
.L_85:


//--------------------- .nv.info._Z9kernelIdxPi   --------------------------
	.section	.nv.info._Z9kernelIdxPi,"",@"SHT_CUDA_INFO"
	.sectionflags	@""
	.align	4


	//----- nvinfo : EIATTR_CUDA_API_VERSION
	.align		4
        /*0000*/ 	.byte	0x04, 0x37
        /*0002*/ 	.short	(.L_87 - .L_86)
.L_86:
        /*0004*/ 	.word	0x00000082


	//----- nvinfo : EIATTR_KPARAM_INFO
	.align		4
.L_87:
        /*0008*/ 	.byte	0x04, 0x17
        /*000a*/ 	.short	(.L_89 - .L_88)
.L_88:
        /*000c*/ 	.word	0x00000000
        /*0010*/ 	.short	0x0000
        /*0012*/ 	.short	0x0000
        /*0014*/ 	.byte	0x00, 0xf5, 0x21, 0x00


	//----- nvinfo : EIATTR_SPARSE_MMA_MASK
	.align		4
.L_89:
        /*0018*/ 	.byte	0x03, 0x50
        /*001a*/ 	.short	0x0000


	//----- nvinfo : EIATTR_MAXREG_COUNT
	.align		4
        /*001c*/ 	.byte	0x03, 0x1b
        /*001e*/ 	.short	0x00ff


	//----- nvinfo : EIATTR_MERCURY_ISA_VERSION
	.align		4
        /*0020*/ 	.byte	0x03, 0x5f
        /*0022*/ 	.short	0x0101


	//----- nvinfo : EIATTR_VRC_CTA_INIT_COUNT
	.align		4
        /*0024*/ 	.byte	0x02, 0x4a
	.zero		1
	.zero		1


	//----- nvinfo : EIATTR_EXIT_INSTR_OFFSETS
	.align		4
        /*0028*/ 	.byte	0x04, 0x1c
        /*002a*/ 	.short	(.L_91 - .L_90)


	//   ....[0]....
.L_90:
        /*002c*/ 	.word	0x00000090


	//----- nvinfo : EIATTR_CBANK_PARAM_SIZE
	.align		4
.L_91:
        /*0030*/ 	.byte	0x03, 0x19
        /*0032*/ 	.short	0x0008


	//----- nvinfo : EIATTR_PARAM_CBANK
	.align		4
        /*0034*/ 	.byte	0x04, 0x0a
        /*0036*/ 	.short	(.L_93 - .L_92)
	.align		4
.L_92:
        /*0038*/ 	.word	index@(.nv.constant0._Z9kernelIdxPi)
        /*003c*/ 	.short	0x0380
        /*003e*/ 	.short	0x0008


	//----- nvinfo : EIATTR_SW_WAR
	.align		4
.L_93:
        /*0040*/ 	.byte	0x04, 0x36
        /*0042*/ 	.short	(.L_95 - .L_94)
.L_94:
        /*0044*/ 	.word	0x00000008
.L_95:


//--------------------- .nv.callgraph             --------------------------
	.section	.nv.callgraph,"",@"SHT_CUDA_CALLGRAPH"
	.align	4
	.sectionentsize	8
	.align		4
        /*0000*/ 	.word	0x00000000
	.align		4
        /*0004*/ 	.word	0xffffffff
	.align		4
        /*0008*/ 	.word	0x00000000
	.align		4
        /*000c*/ 	.word	0xfffffffe
	.align		4
        /*0010*/ 	.word	0x00000000
	.align		4
        /*0014*/ 	.word	0xfffffffd
	.align		4
        /*0018*/ 	.word	0x00000000
	.align		4
        /*001c*/ 	.word	0xfffffffc


//--------------------- .text._Z12kernelStaticPi  --------------------------
	.section	.text._Z12kernelStaticPi,"ax",@progbits
	.align	128
        .global         _Z12kernelStaticPi
        .type           _Z12kernelStaticPi,@function
        .size           _Z12kernelStaticPi,(.L_x_6 - _Z12kernelStaticPi)
        .other          _Z12kernelStaticPi,@"STO_CUDA_ENTRY STV_DEFAULT"
_Z12kernelStaticPi:
.text._Z12kernelStaticPi:
[----:B------:R-:W-:Y:S01]  /*0000*/  LDC R1, c[0x0][0x37c] ;  /* 0x0000df00ff017b82 */ /* 0x000fe20000000800 */
[----:B------:R-:W0:Y:S07]  /*0010*/  S2R R0, SR_TID.X ;  /* 0x0000000000007919 */ /* 0x000e2e0000002100 */
[----:B------:R-:W0:Y:S01]  /*0020*/  S2UR UR6, SR_CTAID.X ;  /* 0x00000000000679c3 */ /* 0x000e220000002500 */
[----:B------:R-:W1:Y:S01]  /*0030*/  LDCU.64 UR4, c[0x0][0x358] ;  /* 0x00006b00ff0477ac */ /* 0x000e620008000a00 */
[----:B------:R-:W-:-:S06]  /*0040*/  HFMA2 R7, -RZ, RZ, 0, 4.112720489501953125e-06 ;  /* 0x00000045ff077431 */ /* 0x000fcc00000001ff */
[----:B------:R-:W0:Y:S08]  /*0050*/  LDC R5, c[0x0][0x360] ;  /* 0x0000d800ff057b82 */ /* 0x000e300000000800 */
[----:B------:R-:W2:Y:S01]  /*0060*/  LDC.64 R2, c[0x0][0x380] ;  /* 0x0000e000ff027b82 */ /* 0x000ea20000000a00 */
[----:B0-----:R-:W-:-:S04]  /*0070*/  IMAD R5, R5, UR6, R0 ;  /* 0x0000000605057c24 */ /* 0x001fc8000f8e0200 */
[----:B--2---:R-:W-:-:S05]  /*0080*/  IMAD.WIDE R2, R5, 0x4, R2 ;  /* 0x0000000405027825 */ /* 0x004fca00078e0202 */
[----:B-1----:R-:W-:Y:S01]  /*0090*/  STG.E desc[UR4][R2.64], R7 ;  /* 0x0000000702007986 */ /* 0x002fe2000c101904 */
[----:B------:R-:W-:Y:S05]  /*00a0*/  EXIT ;  /* 0x000000000000794d */ /* 0x000fea0003800000 */
.L_x_0:
[----:B------:R-:W-:-:S00]  /*00b0*/  BRA `(.L_x_0) ;  /* 0xfffffffc00fc7947 */ /* 0x000fc0000383ffff */
[----:B------:R-:W-:-:S00]  /*00c0*/  NOP ;  /* 0x0000000000007918 */ /* 0x000fc00000000000 */
        /* <DEDUP_REMOVED lines=11> */
.L_x_6:


//--------------------- .text._Z13kernelGridDimPi --------------------------
	.section	.text._Z13kernelGridDimPi,"ax",@progbits
	.align	128
        .global         _Z13kernelGridDimPi
        .type           _Z13kernelGridDimPi,@function
        .size           _Z13kernelGridDimPi,(.L_x_7 - _Z13kernelGridDimPi)
        .other          _Z13kernelGridDimPi,@"STO_CUDA_ENTRY STV_DEFAULT"
_Z13kernelGridDimPi:
.text._Z13kernelGridDimPi:
[----:B------:R-:W-:Y:S01]  /*0000*/  LDC R1, c[0x0][0x37c] ;  /* 0x0000df00ff017b82 */ /* 0x000fe20000000800 */
[----:B------:R-:W0:Y:S07]  /*0010*/  S2R R0, SR_TID.X ;  /* 0x0000000000007919 */ /* 0x000e2e0000002100 */
[----:B------:R-:W0:Y:S01]  /*0020*/  S2UR UR6, SR_CTAID.X ;  /* 0x00000000000679c3 */ /* 0x000e220000002500 */
[----:B------:R-:W1:Y:S07]  /*0030*/  LDCU.64 UR4, c[0x0][0x358] ;  /* 0x00006b00ff0477ac */ /* 0x000e6e0008000a00 */
[----:B------:R-:W0:Y:S08]  /*0040*/  LDC R5, c[0x0][0x360] ;  /* 0x0000d800ff057b82 */ /* 0x000e300000000800 */
[----:B------:R-:W2:Y:S08]  /*0050*/  LDC.64 R2, c[0x0][0x380] ;  /* 0x0000e000ff027b82 */ /* 0x000eb00000000a00 */
[----:B------:R-:W1:Y:S01]  /*0060*/  LDC R7, c[0x0][0x370] ;  /* 0x0000dc00ff077b82 */ /* 0x000e620000000800 */
[----:B0-----:R-:W-:-:S04]  /*0070*/  IMAD R5, R5, UR6, R0 ;  /* 0x0000000605057c24 */ /* 0x001fc8000f8e0200 */
[----:B--2---:R-:W-:-:S05]  /*0080*/  IMAD.WIDE R2, R5, 0x4, R2 ;  /* 0x0000000405027825 */ /* 0x004fca00078e0202 */
[----:B-1----:R-:W-:Y:S01]  /*0090*/  STG.E desc[UR4][R2.64], R7 ;  /* 0x0000000702007986 */ /* 0x002fe2000c101904 */
[----:B------:R-:W-:Y:S05]  /*00a0*/  EXIT ;  /* 0x000000000000794d */ /* 0x000fea0003800000 */
.L_x_1:
        /* <DEDUP_REMOVED lines=13> */
.L_x_7:


//--------------------- .text._Z14kernelBlockDimPi --------------------------
	.section	.text._Z14kernelBlockDimPi,"ax",@progbits
	.align	128
        .global         _Z14kernelBlockDimPi
        .type           _Z14kernelBlockDimPi,@function
        .size           _Z14kernelBlockDimPi,(.L_x_8 - _Z14kernelBlockDimPi)
        .other          _Z14kernelBlockDimPi,@"STO_CUDA_ENTRY STV_DEFAULT"
_Z14kernelBlockDimPi:
.text._Z14kernelBlockDimPi:
[----:B------:R-:W-:Y:S01]  /*0000*/  LDC R1, c[0x0][0x37c] ;  /* 0x0000df00ff017b82 */ /* 0x000fe20000000800 */
[----:B------:R-:W0:Y:S07]  /*0010*/  S2R R0, SR_TID.X ;  /* 0x0000000000007919 */ /* 0x000e2e0000002100 */
[----:B------:R-:W0:Y:S01]  /*0020*/  S2UR UR6, SR_CTAID.X ;  /* 0x00000000000679c3 */ /* 0x000e220000002500 */
[----:B------:R-:W1:Y:S07]  /*0030*/  LDCU.64 UR4, c[0x0][0x358] ;  /* 0x00006b00ff0477ac */ /* 0x000e6e0008000a00 */
[----:B------:R-:W0:Y:S08]  /*0040*/  LDC R7, c[0x0][0x360] ;  /* 0x0000d800ff077b82 */ /* 0x000e300000000800 */
[----:B------:R-:W2:Y:S01]  /*0050*/  LDC.64 R2, c[0x0][0x380] ;  /* 0x0000e000ff027b82 */ /* 0x000ea20000000a00 */
[----:B0-----:R-:W-:-:S04]  /*0060*/  IMAD R5, R7, UR6, R0 ;  /* 0x0000000607057c24 */ /* 0x001fc8000f8e0200 */
[----:B--2---:R-:W-:-:S05]  /*0070*/  IMAD.WIDE R2, R5, 0x4, R2 ;  /* 0x0000000405027825 */ /* 0x004fca00078e0202 */
[----:B-1----:R-:W-:Y:S01]  /*0080*/  STG.E desc[UR4][R2.64], R7 ;  /* 0x0000000702007986 */ /* 0x002fe2000c101904 */
[----:B------:R-:W-:Y:S05]  /*0090*/  EXIT ;  /* 0x000000000000794d */ /* 0x000fea0003800000 */
.L_x_2:
        /* <DEDUP_REMOVED lines=14> */
.L_x_8:


//--------------------- .text._Z14kernelBlockIdxPi --------------------------
	.section	.text._Z14kernelBlockIdxPi,"ax",@progbits
	.align	128
        .global         _Z14kernelBlockIdxPi
        .type           _Z14kernelBlockIdxPi,@function
        .size           _Z14kernelBlockIdxPi,(.L_x_9 - _Z14kernelBlockIdxPi)
        .other          _Z14kernelBlockIdxPi,@"STO_CUDA_ENTRY STV_DEFAULT"
_Z14kernelBlockIdxPi:
.text._Z14kernelBlockIdxPi:
[----:B------:R-:W-:Y:S01]  /*0000*/  LDC R1, c[0x0][0x37c] ;  /* 0x0000df00ff017b82 */ /* 0x000fe20000000800 */
[----:B------:R-:W0:Y:S07]  /*0010*/  S2R R7, SR_CTAID.X ;  /* 0x0000000000077919 */ /* 0x000e2e0000002500 */
[----:B------:R-:W1:Y:S01]  /*0020*/  LDC.64 R2, c[0x0][0x380] ;  /* 0x0000e000ff027b82 */ /* 0x000e620000000a00 */
[----:B------:R-:W0:Y:S01]  /*0030*/  LDCU UR6, c[0x0][0x360] ;  /* 0x00006c00ff0677ac */ /* 0x000e220008000800 */
[----:B------:R-:W0:Y:S01]  /*0040*/  S2R R0, SR_TID.X ;  /* 0x0000000000007919 */ /* 0x000e220000002100 */
[----:B------:R-:W2:Y:S01]  /*0050*/  LDCU.64 UR4, c[0x0][0x358] ;  /* 0x00006b00ff0477ac */ /* 0x000ea20008000a00 */
[----:B0-----:R-:W-:-:S04]  /*0060*/  IMAD R5, R7, UR6, R0 ;  /* 0x0000000607057c24 */ /* 0x001fc8000f8e0200 */
[----:B-1----:R-:W-:-:S05]  /*0070*/  IMAD.WIDE R2, R5, 0x4, R2 ;  /* 0x0000000405027825 */ /* 0x002fca00078e0202 */
[----:B--2---:R-:W-:Y:S01]  /*0080*/  STG.E desc[UR4][R2.64], R7 ;  /* 0x0000000702007986 */ /* 0x004fe2000c101904 */
[----:B------:R-:W-:Y:S05]  /*0090*/  EXIT ;  /* 0x000000000000794d */ /* 0x000fea0003800000 */
.L_x_3:
        /* <DEDUP_REMOVED lines=14> */
.L_x_9:


//--------------------- .text._Z15kernelThreadIdxPi --------------------------
	.section	.text._Z15kernelThreadIdxPi,"ax",@progbits
	.align	128
        .global         _Z15kernelThreadIdxPi
        .type           _Z15kernelThreadIdxPi,@function
        .size           _Z15kernelThreadIdxPi,(.L_x_10 - _Z15kernelThreadIdxPi)
        .other          _Z15kernelThreadIdxPi,@"STO_CUDA_ENTRY STV_DEFAULT"
_Z15kernelThreadIdxPi:
.text._Z15kernelThreadIdxPi:
        /* <DEDUP_REMOVED lines=10> */
.L_x_4:
        /* <DEDUP_REMOVED lines=14> */
.L_x_10:


//--------------------- .text._Z9kernelIdxPi      --------------------------
	.section	.text._Z9kernelIdxPi,"ax",@progbits
	.align	128
        .global         _Z9kernelIdxPi
        .type           _Z9kernelIdxPi,@function
        .size           _Z9kernelIdxPi,(.L_x_11 - _Z9kernelIdxPi)
        .other          _Z9kernelIdxPi,@"STO_CUDA_ENTRY STV_DEFAULT"
_Z9kernelIdxPi:
.text._Z9kernelIdxPi:
        /* <DEDUP_REMOVED lines=10> */
.L_x_5:
        /* <DEDUP_REMOVED lines=14> */
.L_x_11:


//--------------------- .nv.shared.reserved.0     --------------------------
	.section	.nv.shared.reserved.0,"aw",@nobits
	.weak		__nv_reservedSMEM_offset_0_alias
	.size		__nv_reservedSMEM_offset_0_alias, 0, 64
	.other		__nv_reservedSMEM_offset_0_alias,@"STO_CUDA_RESERVED_SHARED STV_DEFAULT"
__nv_reservedSMEM_offset_0_alias:
	.zero		0
	.zero		64


//--------------------- .nv.constant0._Z12kernelStaticPi --------------------------
	.section	.nv.constant0._Z12kernelStaticPi,"a",@progbits
	.sectionflags	@""
	.align	4
.nv.constant0._Z12kernelStaticPi:
	.zero		904


//--------------------- .nv.constant0._Z13kernelGridDimPi --------------------------
	.section	.nv.constant0._Z13kernelGridDimPi,"a",@progbits
	.sectionflags	@""
	.align	4
.nv.constant0._Z13kernelGridDimPi:
	.zero		904


//--------------------- .nv.constant0._Z14kernelBlockDimPi --------------------------
	.section	.nv.constant0._Z14kernelBlockDimPi,"a",@progbits
	.sectionflags	@""
	.align	4
.nv.constant0._Z14kernelBlockDimPi:
	.zero		904


//--------------------- .nv.constant0._Z14kernelBlockIdxPi --------------------------
	.section	.nv.constant0._Z14kernelBlockIdxPi,"a",@progbits
	.sectionflags	@""
	.align	4
.nv.constant0._Z14kernelBlockIdxPi:
	.zero		904


//--------------------- .nv.constant0._Z15kernelThreadIdxPi --------------------------
	.section	.nv.constant0._Z15kernelThreadIdxPi,"a",@progbits
	.sectionflags	@""
	.align	4
.nv.constant0._Z15kernelThreadIdxPi:
	.zero		904


//--------------------- .nv.constant0._Z9kernelIdxPi --------------------------
	.section	.nv.constant0._Z9kernelIdxPi,"a",@progbits
	.sectionflags	@""
	.align	4
.nv.constant0._Z9kernelIdxPi:
	.zero		904


//--------------------- SYMBOLS --------------------------

	.type		.nv.reservedSmem.offset0,@object
	.size		.nv.reservedSmem.offset0,0x4
